	.headerflags	@"EF_CUDA_TEXMODE_UNIFIED EF_CUDA_64BIT_ADDRESS EF_CUDA_ACCELERATORS EF_CUDA_SM90 EF_CUDA_VIRTUAL_SM(EF_CUDA_SM90)"
	.elftype	@"ET_EXEC"


//--------------------- .nv.info                  --------------------------
	.section	.nv.info,"",@"SHT_CUDA_INFO"
	.align	4


	//----- nvinfo : EIATTR_REGCOUNT
	.align		4
        /*0000*/ 	.byte	0x04, 0x2f
        /*0002*/ 	.short	(.L_1 - .L_0)
	.align		4
.L_0:
        /*0004*/ 	.word	index@(triton_poi_fused_cat_51)
        /*0008*/ 	.word	0x0000001e


	//----- nvinfo : EIATTR_MIN_STACK_SIZE
	.align		4
.L_1:
        /*000c*/ 	.byte	0x04, 0x12
        /*000e*/ 	.short	(.L_3 - .L_2)
	.align		4
.L_2:
        /*0010*/ 	.word	index@(triton_poi_fused_cat_51)
        /*0014*/ 	.word	0x00000000


	//----- nvinfo : EIATTR_FRAME_SIZE
	.align		4
.L_3:
        /*0018*/ 	.byte	0x04, 0x11
        /*001a*/ 	.short	(.L_5 - .L_4)
	.align		4
.L_4:
        /*001c*/ 	.word	index@(triton_poi_fused_cat_51)
        /*0020*/ 	.word	0x00000000


	//----- nvinfo : EIATTR_MIN_STACK_SIZE
	.align		4
.L_5:
        /*0024*/ 	.byte	0x04, 0x12
        /*0026*/ 	.short	(.L_7 - .L_6)
	.align		4
.L_6:
        /*0028*/ 	.word	index@(triton_poi_fused_cat_51)
        /*002c*/ 	.word	0x00000000
.L_7:


//--------------------- .nv.info.triton_poi_fused_cat_51 --------------------------
	.section	.nv.info.triton_poi_fused_cat_51,"",@"SHT_CUDA_INFO"
	.sectionflags	@""
	.align	4


	//----- nvinfo : EIATTR_CUDA_API_VERSION
	.align		4
        /*0000*/ 	.byte	0x04, 0x37
        /*0002*/ 	.short	(.L_9 - .L_8)
.L_8:
        /*0004*/ 	.word	0x0000007c


	//----- nvinfo : EIATTR_KPARAM_INFO
	.align		4
.L_9:
        /*0008*/ 	.byte	0x04, 0x17
        /*000a*/ 	.short	(.L_11 - .L_10)
.L_10:
        /*000c*/ 	.word	0x00000000
        /*0010*/ 	.short	0x0009
        /*0012*/ 	.short	0x0048
        /*0014*/ 	.byte	0x00, 0xf0, 0x11, 0x00


	//----- nvinfo : EIATTR_KPARAM_INFO
	.align		4
.L_11:
        /*0018*/ 	.byte	0x04, 0x17
        /*001a*/ 	.short	(.L_13 - .L_12)
.L_12:
        /*001c*/ 	.word	0x00000000
        /*0020*/ 	.short	0x0008
        /*0022*/ 	.short	0x0040
        /*0024*/ 	.byte	0x00, 0xf4, 0x21, 0x00


	//----- nvinfo : EIATTR_KPARAM_INFO
	.align		4
.L_13:
        /*0028*/ 	.byte	0x04, 0x17
        /*002a*/ 	.short	(.L_15 - .L_14)
.L_14:
        /*002c*/ 	.word	0x00000000
        /*0030*/ 	.short	0x0007
        /*0032*/ 	.short	0x0038
        /*0034*/ 	.byte	0x00, 0xf4, 0x21, 0x00


	//----- nvinfo : EIATTR_KPARAM_INFO
	.align		4
.L_15:
        /*0038*/ 	.byte	0x04, 0x17
        /*003a*/ 	.short	(.L_17 - .L_16)
.L_16:
        /*003c*/ 	.word	0x00000000
        /*0040*/ 	.short	0x0006
        /*0042*/ 	.short	0x0030
        /*0044*/ 	.byte	0x00, 0xf4, 0x21, 0x00


	//----- nvinfo : EIATTR_KPARAM_INFO
	.align		4
.L_17:
        /*0048*/ 	.byte	0x04, 0x17
        /*004a*/ 	.short	(.L_19 - .L_18)
.L_18:
        /*004c*/ 	.word	0x00000000
        /*0050*/ 	.short	0x0005
        /*0052*/ 	.short	0x0028
        /*0054*/ 	.byte	0x00, 0xf4, 0x21, 0x00


	//----- nvinfo : EIATTR_KPARAM_INFO
	.align		4
.L_19:
        /*0058*/ 	.byte	0x04, 0x17
        /*005a*/ 	.short	(.L_21 - .L_20)
.L_20:
        /*005c*/ 	.word	0x00000000
        /*0060*/ 	.short	0x0004
        /*0062*/ 	.short	0x0020
        /*0064*/ 	.byte	0x00, 0xf4, 0x21, 0x00


	//----- nvinfo : EIATTR_KPARAM_INFO
	.align		4
.L_21:
        /*0068*/ 	.byte	0x04, 0x17
        /*006a*/ 	.short	(.L_23 - .L_22)
.L_22:
        /*006c*/ 	.word	0x00000000
        /*0070*/ 	.short	0x0003
        /*0072*/ 	.short	0x0018
        /*0074*/ 	.byte	0x00, 0xf4, 0x21, 0x00


	//----- nvinfo : EIATTR_KPARAM_INFO
	.align		4
.L_23:
        /*0078*/ 	.byte	0x04, 0x17
        /*007a*/ 	.short	(.L_25 - .L_24)
.L_24:
        /*007c*/ 	.word	0x00000000
        /*0080*/ 	.short	0x0002
        /*0082*/ 	.short	0x0010
        /*0084*/ 	.byte	0x00, 0xf4, 0x21, 0x00


	//----- nvinfo : EIATTR_KPARAM_INFO
	.align		4
.L_25:
        /*0088*/ 	.byte	0x04, 0x17
        /*008a*/ 	.short	(.L_27 - .L_26)
.L_26:
        /*008c*/ 	.word	0x00000000
        /*0090*/ 	.short	0x0001
        /*0092*/ 	.short	0x0008
        /*0094*/ 	.byte	0x00, 0xf4, 0x21, 0x00


	//----- nvinfo : EIATTR_KPARAM_INFO
	.align		4
.L_27:
        /*0098*/ 	.byte	0x04, 0x17
        /*009a*/ 	.short	(.L_29 - .L_28)
.L_28:
        /*009c*/ 	.word	0x00000000
        /*00a0*/ 	.short	0x0000
        /*00a2*/ 	.short	0x0000
        /*00a4*/ 	.byte	0x00, 0xf4, 0x21, 0x00


	//----- nvinfo : EIATTR_SPARSE_MMA_MASK
	.align		4
.L_29:
        /*00a8*/ 	.byte	0x03, 0x50
        /*00aa*/ 	.short	0x0000


	//----- nvinfo : EIATTR_MAXREG_COUNT
	.align		4
        /*00ac*/ 	.byte	0x03, 0x1b
        /*00ae*/ 	.short	0x00ff


	//----- nvinfo : EIATTR_EXIT_INSTR_OFFSETS
	.align		4
        /*00b0*/ 	.byte	0x04, 0x1c
        /*00b2*/ 	.short	(.L_31 - .L_30)


	//   ....[0]....
.L_30:
        /*00b4*/ 	.word	0x00000950


	//----- nvinfo : EIATTR_REQNTID
	.align		4
.L_31:
        /*00b8*/ 	.byte	0x04, 0x10
        /*00ba*/ 	.short	(.L_33 - .L_32)
.L_32:
        /*00bc*/ 	.word	0x00000100
        /*00c0*/ 	.word	0x00000001
        /*00c4*/ 	.word	0x00000001


	//----- nvinfo : EIATTR_CBANK_PARAM_SIZE
	.align		4
.L_33:
        /*00c8*/ 	.byte	0x03, 0x19
        /*00ca*/ 	.short	0x004c


	//----- nvinfo : EIATTR_PARAM_CBANK
	.align		4
        /*00cc*/ 	.byte	0x04, 0x0a
        /*00ce*/ 	.short	(.L_35 - .L_34)
	.align		4
.L_34:
        /*00d0*/ 	.word	index@(.nv.constant0.triton_poi_fused_cat_51)
        /*00d4*/ 	.short	0x0210
        /*00d6*/ 	.short	0x004c


	//----- nvinfo : EIATTR_SW_WAR
	.align		4
.L_35:
        /*00d8*/ 	.byte	0x04, 0x36
        /*00da*/ 	.short	(.L_37 - .L_36)
.L_36:
        /*00dc*/ 	.word	0x00000008
.L_37:


//--------------------- .nv.callgraph             --------------------------
	.section	.nv.callgraph,"",@"SHT_CUDA_CALLGRAPH"
	.align	4
	.sectionentsize	8
	.align		4
        /*0000*/ 	.word	0x00000000
	.align		4
        /*0004*/ 	.word	0xffffffff
	.align		4
        /*0008*/ 	.word	0x00000000
	.align		4
        /*000c*/ 	.word	0xfffffffe
	.align		4
        /*0010*/ 	.word	0x00000000
	.align		4
        /*0014*/ 	.word	0xfffffffd
	.align		4
        /*0018*/ 	.word	0x00000000
	.align		4
        /*001c*/ 	.word	0xfffffffc


//--------------------- .text.triton_poi_fused_cat_51 --------------------------
	.section	.text.triton_poi_fused_cat_51,"ax",@progbits
	.align	128
        .global         triton_poi_fused_cat_51
        .type           triton_poi_fused_cat_51,@function
        .size           triton_poi_fused_cat_51,(.L_x_1 - triton_poi_fused_cat_51)
        .other          triton_poi_fused_cat_51,@"STO_CUDA_ENTRY STV_DEFAULT"
triton_poi_fused_cat_51:
.text.triton_poi_fused_cat_51:
[----:B------:R-:W-:Y:S01]  /*0000*/  LDC R1, c[0x0][0x28] ;  /* 0x00000a00ff017b82 */ /* 0x000fe20000000800 */
[----:B------:R-:W1:Y:S07]  /*0010*/  S2R R0, SR_TID.X ;  /* 0x0000000000007919 */ /* 0x000e6e0000002100 */
[----:B------:R-:W2:Y:S01]  /*0020*/  LDC.64 R4, c[0x0][0x218] ;  /* 0x00008600ff047b82 */ /* 0x000ea20000000a00 */
[----:B------:R-:W-:Y:S01]  /*0030*/  CS2R R14, SRZ ;  /* 0x00000000000e7805 */ /* 0x000fe2000001ff00 */
[----:B------:R-:W-:Y:S01]  /*0040*/  ULDC.64 UR4, c[0x0][0x208] ;  /* 0x0000820000047ab9 */ /* 0x000fe20000000a00 */
[----:B------:R-:W3:Y:S05]  /*0050*/  S2R R3, SR_CTAID.X ;  /* 0x0000000000037919 */ /* 0x000eea0000002500 */
[----:B------:R-:W4:Y:S08]  /*0060*/  LDC.64 R8, c[0x0][0x220] ;  /* 0x00008800ff087b82 */ /* 0x000f300000000a00 */
[----:B------:R-:W5:Y:S01]  /*0070*/  LDC.64 R16, c[0x0][0x230] ;  /* 0x00008c00ff107b82 */ /* 0x000f620000000a00 */
[----:B------:R-:W-:Y:S01]  /*0080*/  CS2R R10, SRZ ;  /* 0x00000000000a7805 */ /* 0x000fe2000001ff00 */
[----:B------:R-:W-:Y:S01]  /*0090*/  ULDC.64 UR6, c[0x0][0x228] ;  /* 0x00008a0000067ab9 */ /* 0x000fe20000000a00 */
[----:B-1----:R-:W-:-:S05]  /*00a0*/  IMAD.SHL.U32 R0, R0, 0x2, RZ ;  /* 0x0000000200007824 */ /* 0x002fca00078e00ff */
[----:B------:R-:W-:-:S05]  /*00b0*/  LOP3.LUT R0, R0, 0x1fe, RZ, 0xc0, !PT ;  /* 0x000001fe00007812 */ /* 0x000fca00078ec0ff */
[----:B---3--:R-:W-:-:S05]  /*00c0*/  IMAD R2, R3, 0x200, R0 ;  /* 0x0000020003027824 */ /* 0x008fca00078e0200 */
[----:B------:R-:W-:-:S04]  /*00d0*/  SHF.R.S32.HI R19, RZ, 0x1f, R2 ;  /* 0x0000001fff137819 */ /* 0x000fc80000011402 */
[CC--:B------:R-:W-:Y:S02]  /*00e0*/  LEA.HI R0, R19.reuse, R2.reuse, RZ, 0xc ;  /* 0x0000000213007211 */ /* 0x0c0fe400078f60ff */
[----:B------:R-:W-:Y:S02]  /*00f0*/  LEA.HI R7, R19, R2, RZ, 0x6 ;  /* 0x0000000213077211 */ /* 0x000fe400078f30ff */
[----:B------:R-:W-:Y:S02]  /*0100*/  SHF.R.S32.HI R13, RZ, 0xc, R0 ;  /* 0x0000000cff0d7819 */ /* 0x000fe40000011400 */
[----:B------:R-:W-:Y:S02]  /*0110*/  SHF.R.S32.HI R12, RZ, 0x6, R7 ;  /* 0x00000006ff0c7819 */ /* 0x000fe40000011407 */
[----:B------:R-:W-:-:S04]  /*0120*/  LEA.HI R3, R13, R13, RZ, 0x7 ;  /* 0x0000000d0d037211 */ /* 0x000fc800078f38ff */
[----:B------:R-:W-:Y:S02]  /*0130*/  LOP3.LUT R6, R3, 0xffffff80, RZ, 0xc0, !PT ;  /* 0xffffff8003067812 */ /* 0x000fe400078ec0ff */
[----:B------:R-:W-:-:S03]  /*0140*/  LEA.HI R3, R12, R12, RZ, 0x6 ;  /* 0x0000000c0c037211 */ /* 0x000fc600078f30ff */
[----:B------:R-:W-:Y:S01]  /*0150*/  IMAD.IADD R13, R13, 0x1, -R6 ;  /* 0x000000010d0d7824 */ /* 0x000fe200078e0a06 */
[----:B------:R-:W-:-:S04]  /*0160*/  LOP3.LUT R3, R3, 0xffffffc0, RZ, 0xc0, !PT ;  /* 0xffffffc003037812 */ /* 0x000fc800078ec0ff */
[----:B------:R-:W-:Y:S01]  /*0170*/  ISETP.GE.AND P0, PT, R13, 0x40, PT ;  /* 0x000000400d00780c */ /* 0x000fe20003f06270 */
[----:B------:R-:W-:Y:S01]  /*0180*/  IMAD.IADD R12, R12, 0x1, -R3 ;  /* 0x000000010c0c7824 */ /* 0x000fe200078e0a03 */
[----:B------:R-:W-:-:S03]  /*0190*/  LOP3.LUT R3, R7, 0xffffffc0, RZ, 0xc0, !PT ;  /* 0xffffffc007037812 */ /* 0x000fc600078ec0ff */
[----:B--2---:R-:W-:Y:S01]  /*01a0*/  IMAD.WIDE R20, R12, 0x8, R4 ;  /* 0x000000080c147825 */ /* 0x004fe200078e0204 */
[----:B------:R-:W-:-:S03]  /*01b0*/  CS2R R4, SRZ ;  /* 0x0000000000047805 */ /* 0x000fc6000001ff00 */
[----:B------:R-:W-:-:S04]  /*01c0*/  IMAD.IADD R3, R2, 0x1, -R3 ;  /* 0x0000000102037824 */ /* 0x000fc800078e0a03 */
[----:B------:R-:W2:Y:S01]  /*01d0*/  @!P0 LDG.E.EL.64 R14, desc[UR4][R20.64] ;  /* 0x00000004140e8981 */ /* 0x000ea2000c2e1b00 */
[----:B------:R-:W-:Y:S01]  /*01e0*/  CS2R R6, SRZ ;  /* 0x0000000000067805 */ /* 0x000fe2000001ff00 */
[----:B----4-:R-:W-:Y:S01]  /*01f0*/  IMAD.WIDE R22, R3, 0x8, R8 ;  /* 0x0000000803167825 */ /* 0x010fe200078e0208 */
[----:B------:R-:W-:-:S04]  /*0200*/  CS2R R8, SRZ ;  /* 0x0000000000087805 */ /* 0x000fc8000001ff00 */
[----:B------:R-:W3:Y:S01]  /*0210*/  @!P0 LDG.E.EL.128 R4, desc[UR4][R22.64] ;  /* 0x0000000416048981 */ /* 0x000ee2000c2e1d00 */
[----:B-----5:R-:W-:-:S05]  /*0220*/  IMAD.WIDE R16, R3, 0x8, R16 ;  /* 0x0000000803107825 */ /* 0x020fca00078e0210 */
[----:B------:R1:W4:Y:S01]  /*0230*/  @!P0 LDG.E.EL.128 R8, desc[UR4][R16.64] ;  /* 0x0000000410088981 */ /* 0x000322000c2e1d00 */
[----:B------:R-:W-:-:S04]  /*0240*/  LEA.HI R19, R19, R2, RZ, 0x13 ;  /* 0x0000000213137211 */ /* 0x000fc800078f98ff */
[----:B------:R-:W-:Y:S02]  /*0250*/  LOP3.LUT R26, R19, 0xfff80000, RZ, 0xc0, !PT ;  /* 0xfff80000131a7812 */ /* 0x000fe400078ec0ff */
[----:B--2---:R-:W-:Y:S02]  /*0260*/  SEL R20, R15, RZ, !P0 ;  /* 0x000000ff0f147207 */ /* 0x004fe40004000000 */
[----:B------:R-:W-:Y:S02]  /*0270*/  SEL R18, R14, RZ, !P0 ;  /* 0x000000ff0e127207 */ /* 0x000fe40004000000 */
[----:B------:R-:W-:Y:S02]  /*0280*/  SHF.R.U32.HI R15, RZ, 0x1a, R20 ;  /* 0x0000001aff0f7819 */ /* 0x000fe40000011614 */
[----:B---3--:R-:W-:Y:S02]  /*0290*/  SEL R23, R5, RZ, !P0 ;  /* 0x000000ff05177207 */ /* 0x008fe40004000000 */
[----:B------:R-:W-:-:S02]  /*02a0*/  LOP3.LUT R15, R15, 0x20, RZ, 0xc0, !PT ;  /* 0x000000200f0f7812 */ /* 0x000fc400078ec0ff */
[----:B------:R-:W-:Y:S02]  /*02b0*/  SEL R5, R6, RZ, !P0 ;  /* 0x000000ff06057207 */ /* 0x000fe40004000000 */
[----:B------:R-:W-:Y:S02]  /*02c0*/  IADD3 R24, P1, R15, R18, RZ ;  /* 0x000000120f187210 */ /* 0x000fe40007f3e0ff */
[----:B------:R-:W-:Y:S02]  /*02d0*/  SEL R18, R7, RZ, !P0 ;  /* 0x000000ff07127207 */ /* 0x000fe40004000000 */
[----:B------:R-:W-:Y:S01]  /*02e0*/  SEL R14, R4, RZ, !P0 ;  /* 0x000000ff040e7207 */ /* 0x000fe20004000000 */
[----:B------:R-:W-:Y:S01]  /*02f0*/  IMAD.X R7, RZ, RZ, R20, P1 ;  /* 0x000000ffff077224 */ /* 0x000fe200008e0614 */
[----:B------:R-:W-:Y:S01]  /*0300*/  SHF.R.U32.HI R21, RZ, 0x18, R23 ;  /* 0x00000018ff157819 */ /* 0x000fe20000011617 */
[----:B------:R-:W-:Y:S01]  /*0310*/  IMAD.SHL.U32 R6, R24, 0x80, RZ ;  /* 0x0000008018067824 */ /* 0x000fe200078e00ff */
[----:B-1----:R-:W-:-:S02]  /*0320*/  LEA R17, P1, R5, UR6, 0x2 ;  /* 0x0000000605117c11 */ /* 0x002fc4000f8210ff */
[----:B------:R-:W-:Y:S02]  /*0330*/  LEA R16, P2, R14, UR6, 0x2 ;  /* 0x000000060e107c11 */ /* 0x000fe4000f8410ff */
[----:B------:R-:W-:Y:S02]  /*0340*/  LOP3.LUT R21, R21, 0x80, RZ, 0xc0, !PT ;  /* 0x0000008015157812 */ /* 0x000fe400078ec0ff */
[--C-:B------:R-:W-:Y:S02]  /*0350*/  SHF.R.U32.HI R15, RZ, 0x18, R18.reuse ;  /* 0x00000018ff0f7819 */ /* 0x100fe40000011612 */
[----:B------:R-:W-:Y:S02]  /*0360*/  LEA.HI.X R5, R5, UR7, R18, 0x2, P1 ;  /* 0x0000000705057c11 */ /* 0x000fe400088f1412 */
[----:B----4-:R-:W-:Y:S02]  /*0370*/  SEL R20, R9, RZ, !P0 ;  /* 0x000000ff09147207 */ /* 0x010fe40004000000 */
[----:B------:R-:W-:-:S02]  /*0380*/  SEL R18, R11, RZ, !P0 ;  /* 0x000000ff0b127207 */ /* 0x000fc40004000000 */
[----:B------:R-:W-:Y:S02]  /*0390*/  SHF.L.U64.HI R4, R24, 0x7, R7 ;  /* 0x0000000718047819 */ /* 0x000fe40000010207 */
[----:B------:R-:W-:Y:S02]  /*03a0*/  LEA.HI.X R7, R14, UR7, R23, 0x2, P2 ;  /* 0x000000070e077c11 */ /* 0x000fe400090f1417 */
[----:B------:R-:W-:Y:S02]  /*03b0*/  IADD3 R16, P4, P3, R6, R16, R21 ;  /* 0x0000001006107210 */ /* 0x000fe40007b9e015 */
[----:B------:R-:W-:Y:S02]  /*03c0*/  SEL R23, R8, RZ, !P0 ;  /* 0x000000ff08177207 */ /* 0x000fe40004000000 */
[----:B------:R-:W-:Y:S02]  /*03d0*/  SEL R21, R10, RZ, !P0 ;  /* 0x000000ff0a157207 */ /* 0x000fe40004000000 */
[----:B------:R-:W-:-:S02]  /*03e0*/  SHF.R.U32.HI R11, RZ, 0x18, R20 ;  /* 0x00000018ff0b7819 */ /* 0x000fc40000011614 */
[----:B------:R-:W-:Y:S02]  /*03f0*/  SHF.R.U32.HI R9, RZ, 0x18, R18 ;  /* 0x00000018ff097819 */ /* 0x000fe40000011612 */
[----:B------:R-:W-:Y:S02]  /*0400*/  LOP3.LUT R15, R15, 0x80, RZ, 0xc0, !PT ;  /* 0x000000800f0f7812 */ /* 0x000fe400078ec0ff */
[----:B------:R-:W-:Y:S02]  /*0410*/  LEA R10, P5, R23, UR6, 0x2 ;  /* 0x00000006170a7c11 */ /* 0x000fe4000f8a10ff */
[----:B------:R-:W-:Y:S02]  /*0420*/  LEA R8, P6, R21, UR6, 0x2 ;  /* 0x0000000615087c11 */ /* 0x000fe4000f8c10ff */
[----:B------:R-:W-:Y:S02]  /*0430*/  LOP3.LUT R11, R11, 0x80, RZ, 0xc0, !PT ;  /* 0x000000800b0b7812 */ /* 0x000fe400078ec0ff */
[----:B------:R-:W-:-:S02]  /*0440*/  LOP3.LUT R9, R9, 0x80, RZ, 0xc0, !PT ;  /* 0x0000008009097812 */ /* 0x000fc400078ec0ff */
[----:B------:R-:W-:Y:S02]  /*0450*/  IADD3 R14, P2, P1, R6, R17, R15 ;  /* 0x00000011060e7210 */ /* 0x000fe4000795e00f */
[----:B------:R-:W-:Y:S02]  /*0460*/  LEA.HI.X R23, R23, UR7, R20, 0x2, P5 ;  /* 0x0000000717177c11 */ /* 0x000fe4000a8f1414 */
[----:B------:R-:W-:Y:S01]  /*0470*/  LEA.HI.X R21, R21, UR7, R18, 0x2, P6 ;  /* 0x0000000715157c11 */ /* 0x000fe2000b0f1412 */
[----:B------:R-:W-:Y:S01]  /*0480*/  IMAD.MOV.U32 R18, RZ, RZ, RZ ;  /* 0x000000ffff127224 */ /* 0x000fe200078e00ff */
[----:B------:R-:W-:Y:S02]  /*0490*/  IADD3.X R17, R4, R7, RZ, P4, P3 ;  /* 0x0000000704117210 */ /* 0x000fe400027e64ff */
[----:B------:R-:W-:Y:S02]  /*04a0*/  CS2R R24, SRZ ;  /* 0x0000000000187805 */ /* 0x000fe4000001ff00 */
[C---:B------:R-:W-:Y:S01]  /*04b0*/  IADD3 R10, P5, P6, R6.reuse, R10, R11 ;  /* 0x0000000a060a7210 */ /* 0x040fe20007ebe00b */
[----:B------:R-:W-:Y:S01]  /*04c0*/  ULDC.64 UR6, c[0x0][0x248] ;  /* 0x0000920000067ab9 */ /* 0x000fe20000000a00 */
[----:B------:R-:W-:-:S02]  /*04d0*/  IADD3 R8, P3, P4, R6, R8, R9 ;  /* 0x0000000806087210 */ /* 0x000fc40007c7e009 */
[C---:B------:R-:W-:Y:S01]  /*04e0*/  IADD3.X R15, R4.reuse, R5, RZ, P2, P1 ;  /* 0x00000005040f7210 */ /* 0x040fe200017e24ff */
[----:B------:R-:W1:Y:S01]  /*04f0*/  LDC.64 R6, c[0x0][0x210] ;  /* 0x00008400ff067b82 */ /* 0x000e620000000a00 */
[C---:B------:R-:W-:Y:S02]  /*0500*/  IADD3.X R11, R4.reuse, R23, RZ, P5, P6 ;  /* 0x00000017040b7210 */ /* 0x040fe40002fec4ff */
[----:B------:R-:W-:Y:S01]  /*0510*/  IADD3.X R9, R4, R21, RZ, P3, P4 ;  /* 0x0000001504097210 */ /* 0x000fe20001fe84ff */
[----:B------:R-:W-:Y:S01]  /*0520*/  IMAD.SHL.U32 R21, R13, 0x400, RZ ;  /* 0x000004000d157824 */ /* 0x000fe200078e00ff */
[----:B------:R-:W-:-:S03]  /*0530*/  SHF.R.S32.HI R20, RZ, 0x13, R19 ;  /* 0x00000013ff147819 */ /* 0x000fc60000011413 */
[----:B------:R-:W2:Y:S01]  /*0540*/  LDC.64 R4, c[0x0][0x238] ;  /* 0x00008e00ff047b82 */ /* 0x000ea20000000a00 */
[----:B------:R-:W-:-:S04]  /*0550*/  IMAD.WIDE R16, R21, 0x4, R16 ;  /* 0x0000000415107825 */ /* 0x000fc800078e0210 */
[----:B------:R-:W-:-:S04]  /*0560*/  IMAD.WIDE R14, R21, 0x4, R14 ;  /* 0x00000004150e7825 */ /* 0x000fc800078e020e */
[----:B------:R-:W-:-:S04]  /*0570*/  IMAD.WIDE R10, R21, 0x4, R10 ;  /* 0x00000004150a7825 */ /* 0x000fc800078e020a */
[----:B------:R-:W-:-:S04]  /*0580*/  IMAD.WIDE R8, R21, 0x4, R8 ;  /* 0x0000000415087825 */ /* 0x000fc800078e0208 */
[----:B------:R-:W-:-:S04]  /*0590*/  IMAD.U32 R23, R20, 0x10000, RZ ;  /* 0x0001000014177824 */ /* 0x000fc800078e00ff */
[----:B------:R-:W-:-:S04]  /*05a0*/  IMAD.WIDE R16, R23, 0x4, R16 ;  /* 0x0000000417107825 */ /* 0x000fc800078e0210 */
[C---:B------:R-:W-:Y:S01]  /*05b0*/  IMAD.WIDE R14, R23.reuse, 0x4, R14 ;  /* 0x00000004170e7825 */ /* 0x040fe200078e020e */
[----:B------:R3:W4:Y:S03]  /*05c0*/  @!P0 LDG.E.EL R18, desc[UR4][R16.64] ;  /* 0x0000000410128981 */ /* 0x000726000c2e1900 */
[----:B------:R-:W-:Y:S01]  /*05d0*/  IMAD.WIDE R10, R23, 0x4, R10 ;  /* 0x00000004170a7825 */ /* 0x000fe200078e020a */
[----:B------:R-:W-:Y:S01]  /*05e0*/  ISETP.GT.AND P1, PT, R13, 0x3f, PT ;  /* 0x0000003f0d00780c */ /* 0x000fe20003f24270 */
[----:B------:R-:W5:Y:S02]  /*05f0*/  @!P0 LDG.E.EL R24, desc[UR4][R14.64] ;  /* 0x000000040e188981 */ /* 0x000f64000c2e1900 */
[----:B------:R-:W-:Y:S02]  /*0600*/  IMAD.WIDE R22, R23, 0x4, R8 ;  /* 0x0000000417167825 */ /* 0x000fe400078e0208 */
[----:B------:R-:W1:Y:S01]  /*0610*/  LDC.64 R8, c[0x0][0x240] ;  /* 0x00009000ff087b82 */ /* 0x000e620000000a00 */
[----:B------:R2:W5:Y:S01]  /*0620*/  @!P0 LDG.E.EL R25, desc[UR4][R10.64] ;  /* 0x000000040a198981 */ /* 0x000562000c2e1900 */
[----:B------:R-:W-:-:S02]  /*0630*/  IMAD.SHL.U32 R19, R20, 0x40000, RZ ;  /* 0x0004000014137824 */ /* 0x000fc400078e00ff */
[----:B------:R-:W-:-:S03]  /*0640*/  IMAD.MOV.U32 R21, RZ, RZ, RZ ;  /* 0x000000ffff157224 */ /* 0x000fc600078e00ff */
[----:B---3--:R-:W-:Y:S01]  /*0650*/  IADD3 R17, R19, R2, -R26 ;  /* 0x0000000213117210 */ /* 0x008fe20007ffe81a */
[----:B--2---:R-:W-:Y:S01]  /*0660*/  IMAD.WIDE R26, R3, 0x4, R4 ;  /* 0x00000004031a7825 */ /* 0x004fe200078e0204 */
[----:B------:R-:W-:Y:S02]  /*0670*/  LOP3.LUT R3, R0, 0xfffff000, RZ, 0xc0, !PT ;  /* 0xfffff00000037812 */ /* 0x000fe400078ec0ff */
[----:B------:R-:W-:Y:S01]  /*0680*/  CS2R R4, SRZ ;  /* 0x0000000000047805 */ /* 0x000fe2000001ff00 */
[----:B------:R-:W2:Y:S01]  /*0690*/  @!P0 LDG.E.EL R21, desc[UR4][R22.64] ;  /* 0x0000000416158981 */ /* 0x000ea2000c2e1900 */
[----:B------:R-:W-:Y:S02]  /*06a0*/  IMAD.SHL.U32 R13, R13, 0x1000, RZ ;  /* 0x000010000d0d7824 */ /* 0x000fe400078e00ff */
[----:B------:R-:W-:Y:S01]  /*06b0*/  IMAD.IADD R0, R2, 0x1, -R3 ;  /* 0x0000000102007824 */ /* 0x000fe200078e0a03 */
[----:B------:R-:W-:Y:S01]  /*06c0*/  SHF.R.S32.HI R10, RZ, 0x1f, R19 ;  /* 0x0000001fff0a7819 */ /* 0x000fe20000011413 */
[----:B-1----:R-:W-:Y:S01]  /*06d0*/  IMAD.WIDE R16, R17, 0x4, R6 ;  /* 0x0000000411107825 */ /* 0x002fe200078e0206 */
[----:B------:R-:W-:-:S02]  /*06e0*/  CS2R R6, SRZ ;  /* 0x0000000000067805 */ /* 0x000fc4000001ff00 */
[----:B------:R-:W-:Y:S01]  /*06f0*/  SHF.R.S32.HI R3, RZ, 0x1f, R13 ;  /* 0x0000001fff037819 */ /* 0x000fe2000001140d */
[----:B------:R-:W3:Y:S01]  /*0700*/  @!P0 LDG.E.EL.64 R4, desc[UR4][R26.64] ;  /* 0x000000041a048981 */ /* 0x000ee2000c2e1b00 */
[----:B------:R-:W-:Y:S02]  /*0710*/  IADD3 R19, P2, P3, R13, R0, R19 ;  /* 0x000000000d137210 */ /* 0x000fe40007b5e013 */
[----:B------:R-:W-:Y:S01]  /*0720*/  SHF.R.S32.HI R11, RZ, 0x1f, R0 ;  /* 0x0000001fff0b7819 */ /* 0x000fe20000011400 */
[----:B------:R-:W-:Y:S01]  /*0730*/  IMAD.MOV.U32 R0, RZ, RZ, RZ ;  /* 0x000000ffff007224 */ /* 0x000fe200078e00ff */
[----:B------:R1:W3:Y:S02]  /*0740*/  @!P0 LDG.E.64 R6, desc[UR4][R16.64] ;  /* 0x0000000410068981 */ /* 0x0002e4000c1e1b00 */
[----:B------:R-:W-:Y:S01]  /*0750*/  IADD3.X R10, R3, R11, R10, P2, P3 ;  /* 0x0000000b030a7210 */ /* 0x000fe200017e640a */
[----:B------:R-:W-:Y:S02]  /*0760*/  IMAD.MOV.U32 R3, RZ, RZ, RZ ;  /* 0x000000ffff037224 */ /* 0x000fe400078e00ff */
[----:B0-----:R-:W-:Y:S01]  /*0770*/  IMAD.WIDE R12, R12, 0x4, R8 ;  /* 0x000000040c0c7825 */ /* 0x001fe200078e0208 */
[----:B------:R-:W-:-:S02]  /*0780*/  LEA R14, P2, R19, UR6, 0x2 ;  /* 0x00000006130e7c11 */ /* 0x000fc4000f8410ff */
[----:B------:R-:W-:Y:S02]  /*0790*/  CS2R R8, SRZ ;  /* 0x0000000000087805 */ /* 0x000fe4000001ff00 */
[----:B------:R-:W3:Y:S01]  /*07a0*/  @!P0 LDG.E.EL R0, desc[UR4][R12.64] ;  /* 0x000000040c008981 */ /* 0x000ee2000c2e1900 */
[----:B------:R-:W-:Y:S02]  /*07b0*/  LEA.HI.X R15, R19, UR7, R10, 0x2, P2 ;  /* 0x00000007130f7c11 */ /* 0x000fe400090f140a */
[----:B------:R-:W0:Y:S01]  /*07c0*/  LDC.64 R10, c[0x0][0x250] ;  /* 0x00009400ff0a7b82 */ /* 0x000e220000000a00 */
[----:B------:R0:W3:Y:S04]  /*07d0*/  @!P0 LDG.E.EL R3, desc[UR4][R12.64] ;  /* 0x000000040c038981 */ /* 0x0000e8000c2e1900 */
[----:B------:R-:W3:Y:S01]  /*07e0*/  @P1 LDG.E.64 R8, desc[UR4][R14.64+-0x100000] ;  /* 0xf00000040e081981 */ /* 0x000ee2000c1e1b00 */
[----:B0-----:R-:W-:Y:S01]  /*07f0*/  IMAD.WIDE R10, R2, 0x4, R10 ;  /* 0x00000004020a7825 */ /* 0x001fe200078e020a */
[----:B----4-:R-:W-:-:S02]  /*0800*/  SEL R19, R18, RZ, !P0 ;  /* 0x000000ff12137207 */ /* 0x010fc40004000000 */
[----:B-----5:R-:W-:Y:S02]  /*0810*/  SEL R24, R24, RZ, !P0 ;  /* 0x000000ff18187207 */ /* 0x020fe40004000000 */
[----:B-1----:R-:W-:-:S05]  /*0820*/  SEL R16, R25, RZ, !P0 ;  /* 0x000000ff19107207 */ /* 0x002fca0004000000 */
[----:B------:R-:W-:Y:S01]  /*0830*/  FADD R16, -R19, R16 ;  /* 0x0000001013107221 */ /* 0x000fe20000000100 */
[----:B--2---:R-:W-:-:S05]  /*0840*/  SEL R21, R21, RZ, !P0 ;  /* 0x000000ff15157207 */ /* 0x004fca0004000000 */
[----:B------:R-:W-:Y:S01]  /*0850*/  FADD R21, -R24, R21 ;  /* 0x0000001518157221 */ /* 0x000fe20000000100 */
[----:B---3--:R-:W-:Y:S02]  /*0860*/  SEL R4, R4, RZ, !P0 ;  /* 0x000000ff04047207 */ /* 0x008fe40004000000 */
[----:B------:R-:W-:Y:S02]  /*0870*/  SEL R5, R5, RZ, !P0 ;  /* 0x000000ff05057207 */ /* 0x000fe40004000000 */
[----:B------:R-:W-:Y:S01]  /*0880*/  SEL R13, R6, RZ, !P0 ;  /* 0x000000ff060d7207 */ /* 0x000fe20004000000 */
[----:B------:R-:W-:Y:S01]  /*0890*/  FFMA R4, R16, R4, R19 ;  /* 0x0000000410047223 */ /* 0x000fe20000000013 */
[----:B------:R-:W-:Y:S01]  /*08a0*/  SEL R6, R7, RZ, !P0 ;  /* 0x000000ff07067207 */ /* 0x000fe20004000000 */
[----:B------:R-:W-:Y:S02]  /*08b0*/  FFMA R5, R21, R5, R24 ;  /* 0x0000000515057223 */ /* 0x000fe40000000018 */
[----:B------:R-:W-:-:S02]  /*08c0*/  FADD R4, -R13, R4 ;  /* 0x000000040d047221 */ /* 0x000fc40000000100 */
[----:B------:R-:W-:Y:S01]  /*08d0*/  FADD R5, -R6, R5 ;  /* 0x0000000506057221 */ /* 0x000fe20000000100 */
[----:B------:R-:W-:Y:S02]  /*08e0*/  SEL R0, R0, RZ, !P0 ;  /* 0x000000ff00007207 */ /* 0x000fe40004000000 */
[----:B------:R-:W-:-:S03]  /*08f0*/  SEL R3, R3, RZ, !P0 ;  /* 0x000000ff03037207 */ /* 0x000fc60004000000 */
[----:B------:R-:W-:Y:S01]  /*0900*/  FFMA R4, R4, R0, R13 ;  /* 0x0000000004047223 */ /* 0x000fe2000000000d */
[----:B------:R-:W-:Y:S01]  /*0910*/  @P0 SEL R4, R8, RZ, P1 ;  /* 0x000000ff08040207 */ /* 0x000fe20000800000 */
[----:B------:R-:W-:Y:S01]  /*0920*/  FFMA R5, R5, R3, R6 ;  /* 0x0000000305057223 */ /* 0x000fe20000000006 */
[----:B------:R-:W-:-:S05]  /*0930*/  @P0 SEL R5, R9, RZ, P1 ;  /* 0x000000ff09050207 */ /* 0x000fca0000800000 */
[----:B------:R-:W-:Y:S01]  /*0940*/  STG.E.64 desc[UR4][R10.64], R4 ;  /* 0x000000040a007986 */ /* 0x000fe2000c101b04 */
[----:B------:R-:W-:Y:S05]  /*0950*/  EXIT ;  /* 0x000000000000794d */ /* 0x000fea0003800000 */
.L_x_0:
[----:B------:R-:W-:-:S00]  /*0960*/  BRA `(.L_x_0) ;  /* 0xfffffffc00fc7947 */ /* 0x000fc0000383ffff */
[----:B------:R-:W-:-:S00]  /*0970*/  NOP ;  /* 0x0000000000007918 */ /* 0x000fc00000000000 */
        /* <DEDUP_REMOVED lines=8> */
.L_x_1:


//--------------------- .nv.constant0.triton_poi_fused_cat_51 --------------------------
	.section	.nv.constant0.triton_poi_fused_cat_51,"a",@progbits
	.sectionflags	@""
	.align	4
.nv.constant0.triton_poi_fused_cat_51:
	.zero		604
